//
// Generated by NVIDIA NVVM Compiler
//
// Compiler Build ID: CL-36424714
// Cuda compilation tools, release 13.0, V13.0.88
// Based on NVVM 20.0.0
//

.version 9.0
.target sm_100
.address_size 64

	// .globl	_Z13conv1d_kernelPfS_S_ii

.visible .entry _Z13conv1d_kernelPfS_S_ii(
	.param .u64 .ptr .align 1 _Z13conv1d_kernelPfS_S_ii_param_0,
	.param .u64 .ptr .align 1 _Z13conv1d_kernelPfS_S_ii_param_1,
	.param .u64 .ptr .align 1 _Z13conv1d_kernelPfS_S_ii_param_2,
	.param .u32 _Z13conv1d_kernelPfS_S_ii_param_3,
	.param .u32 _Z13conv1d_kernelPfS_S_ii_param_4
)
{
	.reg .pred 	%p<11>;
	.reg .b32 	%r<40>;
	.reg .b32 	%f<112>;
	.reg .b64 	%rd<31>;

	ld.param.u64 	%rd11, [_Z13conv1d_kernelPfS_S_ii_param_0];
	ld.param.u64 	%rd12, [_Z13conv1d_kernelPfS_S_ii_param_1];
	ld.param.u64 	%rd10, [_Z13conv1d_kernelPfS_S_ii_param_2];
	ld.param.u32 	%r25, [_Z13conv1d_kernelPfS_S_ii_param_3];
	ld.param.u32 	%r24, [_Z13conv1d_kernelPfS_S_ii_param_4];
	cvta.to.global.u64 	%rd1, %rd12;
	cvta.to.global.u64 	%rd2, %rd11;
	mov.u32 	%r26, %ctaid.x;
	mov.u32 	%r27, %ntid.x;
	mul.lo.s32 	%r1, %r26, %r27;
	mov.u32 	%r2, %tid.x;
	add.s32 	%r3, %r1, %r2;
	sub.s32 	%r28, %r25, %r24;
	setp.gt.s32 	%p1, %r3, %r28;
	@%p1 bra 	$L__BB0_15;
	setp.lt.s32 	%p2, %r24, 1;
	mov.f32 	%f111, 0f00000000;
	@%p2 bra 	$L__BB0_14;
	and.b32  	%r4, %r24, 15;
	setp.lt.u32 	%p3, %r24, 16;
	mov.f32 	%f111, 0f00000000;
	mov.b32 	%r36, 0;
	@%p3 bra 	$L__BB0_5;
	and.b32  	%r36, %r24, 2147483632;
	neg.s32 	%r34, %r36;
	add.s64 	%rd3, %rd2, 32;
	add.s64 	%rd29, %rd1, 32;
	mov.f32 	%f111, 0f00000000;
	mov.u32 	%r33, %r3;
$L__BB0_4:
	.pragma "nounroll";
	mul.wide.s32 	%rd13, %r33, 4;
	add.s64 	%rd14, %rd3, %rd13;
	ld.global.f32 	%f18, [%rd14+-32];
	ld.global.f32 	%f19, [%rd29+-32];
	fma.rn.f32 	%f20, %f18, %f19, %f111;
	ld.global.f32 	%f21, [%rd14+-28];
	ld.global.f32 	%f22, [%rd29+-28];
	fma.rn.f32 	%f23, %f21, %f22, %f20;
	ld.global.f32 	%f24, [%rd14+-24];
	ld.global.f32 	%f25, [%rd29+-24];
	fma.rn.f32 	%f26, %f24, %f25, %f23;
	ld.global.f32 	%f27, [%rd14+-20];
	ld.global.f32 	%f28, [%rd29+-20];
	fma.rn.f32 	%f29, %f27, %f28, %f26;
	ld.global.f32 	%f30, [%rd14+-16];
	ld.global.f32 	%f31, [%rd29+-16];
	fma.rn.f32 	%f32, %f30, %f31, %f29;
	ld.global.f32 	%f33, [%rd14+-12];
	ld.global.f32 	%f34, [%rd29+-12];
	fma.rn.f32 	%f35, %f33, %f34, %f32;
	ld.global.f32 	%f36, [%rd14+-8];
	ld.global.f32 	%f37, [%rd29+-8];
	fma.rn.f32 	%f38, %f36, %f37, %f35;
	ld.global.f32 	%f39, [%rd14+-4];
	ld.global.f32 	%f40, [%rd29+-4];
	fma.rn.f32 	%f41, %f39, %f40, %f38;
	ld.global.f32 	%f42, [%rd14];
	ld.global.f32 	%f43, [%rd29];
	fma.rn.f32 	%f44, %f42, %f43, %f41;
	ld.global.f32 	%f45, [%rd14+4];
	ld.global.f32 	%f46, [%rd29+4];
	fma.rn.f32 	%f47, %f45, %f46, %f44;
	ld.global.f32 	%f48, [%rd14+8];
	ld.global.f32 	%f49, [%rd29+8];
	fma.rn.f32 	%f50, %f48, %f49, %f47;
	ld.global.f32 	%f51, [%rd14+12];
	ld.global.f32 	%f52, [%rd29+12];
	fma.rn.f32 	%f53, %f51, %f52, %f50;
	ld.global.f32 	%f54, [%rd14+16];
	ld.global.f32 	%f55, [%rd29+16];
	fma.rn.f32 	%f56, %f54, %f55, %f53;
	ld.global.f32 	%f57, [%rd14+20];
	ld.global.f32 	%f58, [%rd29+20];
	fma.rn.f32 	%f59, %f57, %f58, %f56;
	ld.global.f32 	%f60, [%rd14+24];
	ld.global.f32 	%f61, [%rd29+24];
	fma.rn.f32 	%f62, %f60, %f61, %f59;
	ld.global.f32 	%f63, [%rd14+28];
	ld.global.f32 	%f64, [%rd29+28];
	fma.rn.f32 	%f111, %f63, %f64, %f62;
	add.s32 	%r34, %r34, 16;
	add.s32 	%r33, %r33, 16;
	add.s64 	%rd29, %rd29, 64;
	setp.ne.s32 	%p4, %r34, 0;
	@%p4 bra 	$L__BB0_4;
$L__BB0_5:
	setp.eq.s32 	%p5, %r4, 0;
	@%p5 bra 	$L__BB0_14;
	and.b32  	%r12, %r24, 7;
	setp.lt.u32 	%p6, %r4, 8;
	@%p6 bra 	$L__BB0_8;
	add.s32 	%r30, %r36, %r3;
	mul.wide.s32 	%rd15, %r30, 4;
	add.s64 	%rd16, %rd2, %rd15;
	ld.global.f32 	%f66, [%rd16];
	mul.wide.u32 	%rd17, %r36, 4;
	add.s64 	%rd18, %rd1, %rd17;
	ld.global.f32 	%f67, [%rd18];
	fma.rn.f32 	%f68, %f66, %f67, %f111;
	ld.global.f32 	%f69, [%rd16+4];
	ld.global.f32 	%f70, [%rd18+4];
	fma.rn.f32 	%f71, %f69, %f70, %f68;
	ld.global.f32 	%f72, [%rd16+8];
	ld.global.f32 	%f73, [%rd18+8];
	fma.rn.f32 	%f74, %f72, %f73, %f71;
	ld.global.f32 	%f75, [%rd16+12];
	ld.global.f32 	%f76, [%rd18+12];
	fma.rn.f32 	%f77, %f75, %f76, %f74;
	ld.global.f32 	%f78, [%rd16+16];
	ld.global.f32 	%f79, [%rd18+16];
	fma.rn.f32 	%f80, %f78, %f79, %f77;
	ld.global.f32 	%f81, [%rd16+20];
	ld.global.f32 	%f82, [%rd18+20];
	fma.rn.f32 	%f83, %f81, %f82, %f80;
	ld.global.f32 	%f84, [%rd16+24];
	ld.global.f32 	%f85, [%rd18+24];
	fma.rn.f32 	%f86, %f84, %f85, %f83;
	ld.global.f32 	%f87, [%rd16+28];
	ld.global.f32 	%f88, [%rd18+28];
	fma.rn.f32 	%f111, %f87, %f88, %f86;
	add.s32 	%r36, %r36, 8;
$L__BB0_8:
	setp.eq.s32 	%p7, %r12, 0;
	@%p7 bra 	$L__BB0_14;
	and.b32  	%r15, %r24, 3;
	setp.lt.u32 	%p8, %r12, 4;
	@%p8 bra 	$L__BB0_11;
	add.s32 	%r31, %r36, %r3;
	mul.wide.s32 	%rd19, %r31, 4;
	add.s64 	%rd20, %rd2, %rd19;
	ld.global.f32 	%f90, [%rd20];
	mul.wide.u32 	%rd21, %r36, 4;
	add.s64 	%rd22, %rd1, %rd21;
	ld.global.f32 	%f91, [%rd22];
	fma.rn.f32 	%f92, %f90, %f91, %f111;
	ld.global.f32 	%f93, [%rd20+4];
	ld.global.f32 	%f94, [%rd22+4];
	fma.rn.f32 	%f95, %f93, %f94, %f92;
	ld.global.f32 	%f96, [%rd20+8];
	ld.global.f32 	%f97, [%rd22+8];
	fma.rn.f32 	%f98, %f96, %f97, %f95;
	ld.global.f32 	%f99, [%rd20+12];
	ld.global.f32 	%f100, [%rd22+12];
	fma.rn.f32 	%f111, %f99, %f100, %f98;
	add.s32 	%r36, %r36, 4;
$L__BB0_11:
	setp.eq.s32 	%p9, %r15, 0;
	@%p9 bra 	$L__BB0_14;
	mul.wide.u32 	%rd23, %r36, 4;
	add.s64 	%rd30, %rd1, %rd23;
	add.s32 	%r32, %r2, %r36;
	add.s32 	%r39, %r32, %r1;
	neg.s32 	%r38, %r15;
$L__BB0_13:
	.pragma "nounroll";
	mul.wide.s32 	%rd24, %r39, 4;
	add.s64 	%rd25, %rd2, %rd24;
	ld.global.f32 	%f101, [%rd25];
	ld.global.f32 	%f102, [%rd30];
	fma.rn.f32 	%f111, %f101, %f102, %f111;
	add.s64 	%rd30, %rd30, 4;
	add.s32 	%r39, %r39, 1;
	add.s32 	%r38, %r38, 1;
	setp.ne.s32 	%p10, %r38, 0;
	@%p10 bra 	$L__BB0_13;
$L__BB0_14:
	cvta.to.global.u64 	%rd26, %rd10;
	mul.wide.s32 	%rd27, %r3, 4;
	add.s64 	%rd28, %rd26, %rd27;
	st.global.f32 	[%rd28], %f111;
$L__BB0_15:
	ret;

}


// ===== COMPILED SASS (sm_100) =====

	.target	sm_100

	.elftype	@"ET_EXEC"


//--------------------- .note.nv.tkinfo           --------------------------
	.section	.note.nv.tkinfo,"",@"SHT_NOTE"
	.sectionflags	@"SHF_NOTE_NV_TKINFO"
	.tkinfo
        /*0018*/ 	.word	0x00000002
        /*0030*/ 	.string	""
        /*0030*/ 	.string	"ptxas"
        /*0030*/ 	.string	"Cuda compilation tools, release 13.0, V13.0.88"
        /*0030*/ 	.string	"Build cuda_13.0.r13.0/compiler.36424714_0"
        /*0030*/ 	.string	"-arch sm_100 -m 64 "



//--------------------- .note.nv.cuinfo           --------------------------
	.section	.note.nv.cuinfo,"",@"SHT_NOTE"
	.sectionflags	@"SHF_NOTE_NV_CUINFO"
        /*0018*/ 	.short	0x0002
        /*001a*/ 	.short	0x0064
        /*001c*/ 	.short	0x0082
	.zero		2


//--------------------- .nv.info                  --------------------------
	.section	.nv.info,"",@"SHT_CUDA_INFO"
	.align	4


	//----- nvinfo : EIATTR_REGCOUNT
	.align		4
        /*0000*/ 	.byte	0x04, 0x2f
        /*0002*/ 	.short	(.L_1 - .L_0)
	.align		4
.L_0:
        /*0004*/ 	.word	index@(_Z13conv1d_kernelPfS_S_ii)
        /*0008*/ 	.word	0x0000001e


	//----- nvinfo : EIATTR_FRAME_SIZE
	.align		4
.L_1:
        /*000c*/ 	.byte	0x04, 0x11
        /*000e*/ 	.short	(.L_3 - .L_2)
	.align		4
.L_2:
        /*0010*/ 	.word	index@(_Z13conv1d_kernelPfS_S_ii)
        /*0014*/ 	.word	0x00000000


	//----- nvinfo : EIATTR_MIN_STACK_SIZE
	.align		4
.L_3:
        /*0018*/ 	.byte	0x04, 0x12
        /*001a*/ 	.short	(.L_5 - .L_4)
	.align		4
.L_4:
        /*001c*/ 	.word	index@(_Z13conv1d_kernelPfS_S_ii)
        /*0020*/ 	.word	0x00000000
.L_5:


//--------------------- .nv.compat                --------------------------
	.section	.nv.compat,"",@"SHT_CUDA_COMPAT_INFO"
	.align	4
        /*0000*/ 	.byte	0x02, 0x09, 0x00, 0x00, 0x02, 0x02, 0x01, 0x00, 0x02, 0x05, 0x05, 0x00, 0x03, 0x07, 0x01, 0x01
        /*0010*/ 	.byte	0x02, 0x03, 0x00, 0x00, 0x02, 0x06, 0x01, 0x00, 0x04, 0x0b, 0x08, 0x00, 0x09, 0x00, 0x00, 0x00
        /*0020*/ 	.byte	0x00, 0x00, 0x00, 0x00


//--------------------- .nv.info._Z13conv1d_kernelPfS_S_ii --------------------------
	.section	.nv.info._Z13conv1d_kernelPfS_S_ii,"",@"SHT_CUDA_INFO"
	.sectionflags	@""
	.align	4


	//----- nvinfo : EIATTR_CUDA_API_VERSION
	.align		4
        /*0000*/ 	.byte	0x04, 0x37
        /*0002*/ 	.short	(.L_7 - .L_6)
.L_6:
        /*0004*/ 	.word	0x00000082


	//----- nvinfo : EIATTR_KPARAM_INFO
	.align		4
.L_7:
        /*0008*/ 	.byte	0x04, 0x17
        /*000a*/ 	.short	(.L_9 - .L_8)
.L_8:
        /*000c*/ 	.word	0x00000000
        /*0010*/ 	.short	0x0004
        /*0012*/ 	.short	0x001c
        /*0014*/ 	.byte	0x00, 0xf0, 0x11, 0x00


	//----- nvinfo : EIATTR_KPARAM_INFO
	.align		4
.L_9:
        /*0018*/ 	.byte	0x04, 0x17
        /*001a*/ 	.short	(.L_11 - .L_10)
.L_10:
        /*001c*/ 	.word	0x00000000
        /*0020*/ 	.short	0x0003
        /*0022*/ 	.short	0x0018
        /*0024*/ 	.byte	0x00, 0xf0, 0x11, 0x00


	//----- nvinfo : EIATTR_KPARAM_INFO
	.align		4
.L_11:
        /*0028*/ 	.byte	0x04, 0x17
        /*002a*/ 	.short	(.L_13 - .L_12)
.L_12:
        /*002c*/ 	.word	0x00000000
        /*0030*/ 	.short	0x0002
        /*0032*/ 	.short	0x0010
        /*0034*/ 	.byte	0x00, 0xf5, 0x21, 0x00


	//----- nvinfo : EIATTR_KPARAM_INFO
	.align		4
.L_13:
        /*0038*/ 	.byte	0x04, 0x17
        /*003a*/ 	.short	(.L_15 - .L_14)
.L_14:
        /*003c*/ 	.word	0x00000000
        /*0040*/ 	.short	0x0001
        /*0042*/ 	.short	0x0008
        /*0044*/ 	.byte	0x00, 0xf5, 0x21, 0x00


	//----- nvinfo : EIATTR_KPARAM_INFO
	.align		4
.L_15:
        /*0048*/ 	.byte	0x04, 0x17
        /*004a*/ 	.short	(.L_17 - .L_16)
.L_16:
        /*004c*/ 	.word	0x00000000
        /*0050*/ 	.short	0x0000
        /*0052*/ 	.short	0x0000
        /*0054*/ 	.byte	0x00, 0xf5, 0x21, 0x00


	//----- nvinfo : EIATTR_SPARSE_MMA_MASK
	.align		4
.L_17:
        /*0058*/ 	.byte	0x03, 0x50
        /*005a*/ 	.short	0x0000


	//----- nvinfo : EIATTR_MAXREG_COUNT
	.align		4
        /*005c*/ 	.byte	0x03, 0x1b
        /*005e*/ 	.short	0x00ff


	//----- nvinfo : EIATTR_MERCURY_ISA_VERSION
	.align		4
        /*0060*/ 	.byte	0x03, 0x5f
        /*0062*/ 	.short	0x0101


	//----- nvinfo : EIATTR_VRC_CTA_INIT_COUNT
	.align		4
        /*0064*/ 	.byte	0x02, 0x4a
	.zero		1
	.zero		1


	//----- nvinfo : EIATTR_EXIT_INSTR_OFFSETS
	.align		4
        /*0068*/ 	.byte	0x04, 0x1c
        /*006a*/ 	.short	(.L_19 - .L_18)


	//   ....[0]....
.L_18:
        /*006c*/ 	.word	0x00000090


	//   ....[1]....
        /*0070*/ 	.word	0x00000a80


	//----- nvinfo : EIATTR_CBANK_PARAM_SIZE
	.align		4
.L_19:
        /*0074*/ 	.byte	0x03, 0x19
        /*0076*/ 	.short	0x0020


	//----- nvinfo : EIATTR_PARAM_CBANK
	.align		4
        /*0078*/ 	.byte	0x04, 0x0a
        /*007a*/ 	.short	(.L_21 - .L_20)
	.align		4
.L_20:
        /*007c*/ 	.word	index@(.nv.constant0._Z13conv1d_kernelPfS_S_ii)
        /*0080*/ 	.short	0x0380
        /*0082*/ 	.short	0x0020


	//----- nvinfo : EIATTR_SW_WAR
	.align		4
.L_21:
        /*0084*/ 	.byte	0x04, 0x36
        /*0086*/ 	.short	(.L_23 - .L_22)
.L_22:
        /*0088*/ 	.word	0x00000008
.L_23:


//--------------------- .nv.callgraph             --------------------------
	.section	.nv.callgraph,"",@"SHT_CUDA_CALLGRAPH"
	.align	4
	.sectionentsize	8
	.align		4
        /*0000*/ 	.word	0x00000000
	.align		4
        /*0004*/ 	.word	0xffffffff
	.align		4
        /*0008*/ 	.word	0x00000000
	.align		4
        /*000c*/ 	.word	0xfffffffe
	.align		4
        /*0010*/ 	.word	0x00000000
	.align		4
        /*0014*/ 	.word	0xfffffffd
	.align		4
        /*0018*/ 	.word	0x00000000
	.align		4
        /*001c*/ 	.word	0xfffffffc


//--------------------- .text._Z13conv1d_kernelPfS_S_ii --------------------------
	.section	.text._Z13conv1d_kernelPfS_S_ii,"ax",@progbits
	.align	128
        .global         _Z13conv1d_kernelPfS_S_ii
        .type           _Z13conv1d_kernelPfS_S_ii,@function
        .size           _Z13conv1d_kernelPfS_S_ii,(.L_x_7 - _Z13conv1d_kernelPfS_S_ii)
        .other          _Z13conv1d_kernelPfS_S_ii,@"STO_CUDA_ENTRY STV_DEFAULT"
_Z13conv1d_kernelPfS_S_ii:
.text._Z13conv1d_kernelPfS_S_ii:
[----:B------:R-:W-:Y:S01]  /*0000*/  LDC R1, c[0x0][0x37c] ;  /* 0x0000df00ff017b82 */ /* 0x000fe20000000800 */
[----:B------:R-:W0:Y:S07]  /*0010*/  S2R R0, SR_TID.X ;  /* 0x0000000000007919 */ /* 0x000e2e0000002100 */
[----:B------:R-:W1:Y:S01]  /*0020*/  S2UR UR4, SR_CTAID.X ;  /* 0x00000000000479c3 */ /* 0x000e620000002500 */
[----:B------:R-:W1:Y:S01]  /*0030*/  LDCU UR5, c[0x0][0x360] ;  /* 0x00006c00ff0577ac */ /* 0x000e620008000800 */
[----:B------:R-:W2:Y:S01]  /*0040*/  LDCU.64 UR8, c[0x0][0x398] ;  /* 0x00007300ff0877ac */ /* 0x000ea20008000a00 */
[----:B-1----:R-:W-:-:S02]  /*0050*/  UIMAD UR4, UR4, UR5, URZ ;  /* 0x00000005040472a4 */ /* 0x002fc4000f8e02ff */
[----:B--2---:R-:W-:-:S04]  /*0060*/  UIADD3 UR5, UPT, UPT, UR8, -UR9, URZ ;  /* 0x8000000908057290 */ /* 0x004fc8000fffe0ff */
[----:B0-----:R-:W-:-:S04]  /*0070*/  IADD3 R6, PT, PT, R0, UR4, RZ ;  /* 0x0000000400067c10 */ /* 0x001fc8000fffe0ff */
[----:B------:R-:W-:-:S13]  /*0080*/  ISETP.GT.AND P0, PT, R6, UR5, PT ;  /* 0x0000000506007c0c */ /* 0x000fda000bf04270 */
[----:B------:R-:W-:Y:S05]  /*0090*/  @P0 EXIT ;  /* 0x000000000000094d */ /* 0x000fea0003800000 */
[----:B------:R-:W-:Y:S01]  /*00a0*/  UISETP.GE.AND UP0, UPT, UR9, 0x1, UPT ;  /* 0x000000010900788c */ /* 0x000fe2000bf06270 */
[----:B------:R-:W-:Y:S01]  /*00b0*/  HFMA2 R14, -RZ, RZ, 0, 0 ;  /* 0x00000000ff0e7431 */ /* 0x000fe200000001ff */
[----:B------:R-:W0:Y:S07]  /*00c0*/  LDCU.64 UR16, c[0x0][0x358] ;  /* 0x00006b00ff1077ac */ /* 0x000e2e0008000a00 */
[----:B------:R-:W-:Y:S05]  /*00d0*/  BRA.U !UP0, `(.L_x_0) ;  /* 0x00000009085c7547 */ /* 0x000fea000b800000 */
[----:B------:R-:W-:Y:S01]  /*00e0*/  UISETP.GE.U32.AND UP1, UPT, UR9, 0x10, UPT ;  /* 0x000000100900788c */ /* 0x000fe2000bf26070 */
[----:B------:R-:W-:Y:S01]  /*00f0*/  MOV R14, RZ ;  /* 0x000000ff000e7202 */ /* 0x000fe20000000f00 */
[----:B------:R-:W-:Y:S01]  /*0100*/  ULOP3.LUT UR10, UR9, 0xf, URZ, 0xc0, !UPT ;  /* 0x0000000f090a7892 */ /* 0x000fe2000f8ec0ff */
[----:B------:R-:W-:-:S03]  /*0110*/  MOV R9, RZ ;  /* 0x000000ff00097202 */ /* 0x000fc60000000f00 */
[----:B------:R-:W-:-:S03]  /*0120*/  UISETP.NE.AND UP0, UPT, UR10, URZ, UPT ;  /* 0x000000ff0a00728c */ /* 0x000fc6000bf05270 */
[----:B------:R-:W-:Y:S08]  /*0130*/  BRA.U !UP1, `(.L_x_1) ;  /* 0x0000000509147547 */ /* 0x000ff0000b800000 */
[----:B------:R-:W1:Y:S01]  /*0140*/  LDCU.128 UR12, c[0x0][0x380] ;  /* 0x00007000ff0c77ac */ /* 0x000e620008000c00 */
[----:B------:R-:W-:Y:S02]  /*0150*/  MOV R14, RZ ;  /* 0x000000ff000e7202 */ /* 0x000fe40000000f00 */
[----:B------:R-:W-:Y:S01]  /*0160*/  MOV R7, R6 ;  /* 0x0000000600077202 */ /* 0x000fe20000000f00 */
[----:B------:R-:W-:-:S06]  /*0170*/  ULOP3.LUT UR11, UR9, 0x7ffffff0, URZ, 0xc0, !UPT ;  /* 0x7ffffff0090b7892 */ /* 0x000fcc000f8ec0ff */
[----:B------:R-:W-:Y:S01]  /*0180*/  MOV R9, UR11 ;  /* 0x0000000b00097c02 */ /* 0x000fe20008000f00 */
[----:B-1----:R-:W-:Y:S02]  /*0190*/  UIADD3 UR5, UP2, UPT, UR14, 0x20, URZ ;  /* 0x000000200e057890 */ /* 0x002fe4000ff5e0ff */
[----:B------:R-:W-:Y:S02]  /*01a0*/  UIADD3 UR7, UP1, UPT, UR12, 0x20, URZ ;  /* 0x000000200c077890 */ /* 0x000fe4000ff3e0ff */
[----:B------:R-:W-:Y:S02]  /*01b0*/  UIADD3.X UR6, UPT, UPT, URZ, UR15, URZ, UP2, !UPT ;  /* 0x0000000fff067290 */ /* 0x000fe400097fe4ff */
[----:B------:R-:W-:Y:S01]  /*01c0*/  MOV R2, UR5 ;  /* 0x0000000500027c02 */ /* 0x000fe20008000f00 */
[----:B------:R-:W-:Y:S02]  /*01d0*/  UIADD3 UR12, UPT, UPT, -UR11, URZ, URZ ;  /* 0x000000ff0b0c7290 */ /* 0x000fe4000fffe1ff */
[----:B------:R-:W-:Y:S01]  /*01e0*/  UIADD3.X UR8, UPT, UPT, URZ, UR13, URZ, UP1, !UPT ;  /* 0x0000000dff087290 */ /* 0x000fe20008ffe4ff */
[----:B------:R-:W-:-:S11]  /*01f0*/  MOV R3, UR6 ;  /* 0x0000000600037c02 */ /* 0x000fd60008000f00 */
.L_x_2:
[----:B------:R-:W-:Y:S01]  /*0200*/  MOV R4, UR7 ;  /* 0x0000000700047c02 */ /* 0x000fe20008000f00 */
[----:B0-----:R-:W2:Y:S01]  /*0210*/  LDG.E R16, desc[UR16][R2.64+-0x20] ;  /* 0xffffe01002107981 */ /* 0x001ea2000c1e1900 */
[----:B------:R-:W-:-:S03]  /*0220*/  MOV R5, UR8 ;  /* 0x0000000800057c02 */ /* 0x000fc60008000f00 */
[----:B------:R-:W3:Y:S01]  /*0230*/  LDG.E R24, desc[UR16][R2.64+-0x1c] ;  /* 0xffffe41002187981 */ /* 0x000ee2000c1e1900 */
[----:B------:R-:W-:-:S03]  /*0240*/  IMAD.WIDE R4, R7, 0x4, R4 ;  /* 0x0000000407047825 */ /* 0x000fc600078e0204 */
[----:B------:R-:W4:Y:S04]  /*0250*/  LDG.E R18, desc[UR16][R2.64+-0x18] ;  /* 0xffffe81002127981 */ /* 0x000f28000c1e1900 */
[----:B------:R-:W2:Y:S04]  /*0260*/  LDG.E R17, desc[UR16][R4.64+-0x20] ;  /* 0xffffe01004117981 */ /* 0x000ea8000c1e1900 */
[----:B------:R-:W3:Y:S04]  /*0270*/  LDG.E R19, desc[UR16][R4.64+-0x1c] ;  /* 0xffffe41004137981 */ /* 0x000ee8000c1e1900 */
[----:B------:R-:W4:Y:S04]  /*0280*/  LDG.E R21, desc[UR16][R4.64+-0x18] ;  /* 0xffffe81004157981 */ /* 0x000f28000c1e1900 */
[----:B------:R-:W5:Y:S04]  /*0290*/  LDG.E R23, desc[UR16][R2.64+-0x14] ;  /* 0xffffec1002177981 */ /* 0x000f68000c1e1900 */
        /* <DEDUP_REMOVED lines=8> */
[----:B------:R-:W5:Y:S01]  /*0320*/  LDG.E R15, desc[UR16][R4.64+-0x4] ;  /* 0xfffffc10040f7981 */ /* 0x000f62000c1e1900 */
[----:B--2---:R-:W-:-:S03]  /*0330*/  FFMA R16, R17, R16, R14 ;  /* 0x0000001011107223 */ /* 0x004fc6000000000e */
[----:B------:R-:W2:Y:S04]  /*0340*/  LDG.E R14, desc[UR16][R2.64] ;  /* 0x00000010020e7981 */ /* 0x000ea8000c1e1900 */
[----:B------:R-:W2:Y:S01]  /*0350*/  LDG.E R17, desc[UR16][R4.64] ;  /* 0x0000001004117981 */ /* 0x000ea2000c1e1900 */
[----:B---3--:R-:W-:-:S03]  /*0360*/  FFMA R24, R19, R24, R16 ;  /* 0x0000001813187223 */ /* 0x008fc60000000010 */
[----:B------:R-:W3:Y:S01]  /*0370*/  LDG.E R16, desc[UR16][R2.64+0x4] ;  /* 0x0000041002107981 */ /* 0x000ee2000c1e1900 */
[----:B----4-:R-:W-:-:S03]  /*0380*/  FFMA R27, R21, R18, R24 ;  /* 0x00000012151b7223 */ /* 0x010fc60000000018 */
[----:B------:R-:W3:Y:S04]  /*0390*/  LDG.E R19, desc[UR16][R4.64+0x4] ;  /* 0x0000041004137981 */ /* 0x000ee8000c1e1900 */
[----:B------:R-:W4:Y:S01]  /*03a0*/  LDG.E R21, desc[UR16][R2.64+0x8] ;  /* 0x0000081002157981 */ /* 0x000f22000c1e1900 */
[----:B-----5:R-:W-:-:S03]  /*03b0*/  FFMA R24, R20, R23, R27 ;  /* 0x0000001714187223 */ /* 0x020fc6000000001b */
[----:B------:R-:W4:Y:S04]  /*03c0*/  LDG.E R18, desc[UR16][R4.64+0x8] ;  /* 0x0000081004127981 */ /* 0x000f28000c1e1900 */
[----:B------:R-:W5:Y:S01]  /*03d0*/  LDG.E R23, desc[UR16][R2.64+0xc] ;  /* 0x00000c1002177981 */ /* 0x000f62000c1e1900 */
[----:B------:R-:W-:-:S03]  /*03e0*/  FFMA R24, R25, R22, R24 ;  /* 0x0000001619187223 */ /* 0x000fc60000000018 */
[----:B------:R-:W5:Y:S04]  /*03f0*/  LDG.E R20, desc[UR16][R4.64+0xc] ;  /* 0x00000c1004147981 */ /* 0x000f68000c1e1900 */
[----:B------:R-:W5:Y:S01]  /*0400*/  LDG.E R25, desc[UR16][R2.64+0x10] ;  /* 0x0000101002197981 */ /* 0x000f62000c1e1900 */
[----:B------:R-:W-:-:S03]  /*0410*/  FFMA R24, R11, R8, R24 ;  /* 0x000000080b187223 */ /* 0x000fc60000000018 */
[----:B------:R-:W5:Y:S04]  /*0420*/  LDG.E R22, desc[UR16][R4.64+0x10] ;  /* 0x0000101004167981 */ /* 0x000f68000c1e1900 */
[----:B------:R-:W5:Y:S01]  /*0430*/  LDG.E R11, desc[UR16][R2.64+0x14] ;  /* 0x00001410020b7981 */ /* 0x000f62000c1e1900 */
[----:B------:R-:W-:-:S03]  /*0440*/  FFMA R26, R13, R10, R24 ;  /* 0x0000000a0d1a7223 */ /* 0x000fc60000000018 */
[----:B------:R-:W5:Y:S04]  /*0450*/  LDG.E R8, desc[UR16][R4.64+0x14] ;  /* 0x0000141004087981 */ /* 0x000f68000c1e1900 */
[----:B------:R-:W5:Y:S04]  /*0460*/  LDG.E R10, desc[UR16][R2.64+0x18] ;  /* 0x00001810020a7981 */ /* 0x000f68000c1e1900 */
[----:B------:R-:W5:Y:S04]  /*0470*/  LDG.E R13, desc[UR16][R4.64+0x18] ;  /* 0x00001810040d7981 */ /* 0x000f68000c1e1900 */
[----:B------:R-:W5:Y:S04]  /*0480*/  LDG.E R24, desc[UR16][R4.64+0x1c] ;  /* 0x00001c1004187981 */ /* 0x000f68000c1e1900 */
[----:B------:R0:W5:Y:S01]  /*0490*/  LDG.E R27, desc[UR16][R2.64+0x1c] ;  /* 0x00001c10021b7981 */ /* 0x000162000c1e1900 */
[----:B------:R-:W-:Y:S01]  /*04a0*/  FFMA R12, R15, R12, R26 ;  /* 0x0000000c0f0c7223 */ /* 0x000fe2000000001a */
[----:B------:R-:W-:-:S04]  /*04b0*/  UIADD3 UR12, UPT, UPT, UR12, 0x10, URZ ;  /* 0x000000100c0c7890 */ /* 0x000fc8000fffe0ff */
[----:B------:R-:W-:Y:S01]  /*04c0*/  UISETP.NE.AND UP1, UPT, UR12, URZ, UPT ;  /* 0x000000ff0c00728c */ /* 0x000fe2000bf25270 */
[----:B0-----:R-:W-:Y:S02]  /*04d0*/  IADD3 R2, P0, PT, R2, 0x40, RZ ;  /* 0x0000004002027810 */ /* 0x001fe40007f1e0ff */
[----:B------:R-:W-:Y:S02]  /*04e0*/  IADD3 R7, PT, PT, R7, 0x10, RZ ;  /* 0x0000001007077810 */ /* 0x000fe40007ffe0ff */
[----:B------:R-:W-:Y:S01]  /*04f0*/  IADD3.X R3, PT, PT, RZ, R3, RZ, P0, !PT ;  /* 0x00000003ff037210 */ /* 0x000fe200007fe4ff */
[----:B--2---:R-:W-:-:S04]  /*0500*/  FFMA R12, R17, R14, R12 ;  /* 0x0000000e110c7223 */ /* 0x004fc8000000000c */
[----:B---3--:R-:W-:-:S04]  /*0510*/  FFMA R19, R19, R16, R12 ;  /* 0x0000001013137223 */ /* 0x008fc8000000000c */
[----:B----4-:R-:W-:-:S04]  /*0520*/  FFMA R19, R18, R21, R19 ;  /* 0x0000001512137223 */ /* 0x010fc80000000013 */
[----:B-----5:R-:W-:-:S04]  /*0530*/  FFMA R19, R20, R23, R19 ;  /* 0x0000001714137223 */ /* 0x020fc80000000013 */
[----:B------:R-:W-:-:S04]  /*0540*/  FFMA R19, R22, R25, R19 ;  /* 0x0000001916137223 */ /* 0x000fc80000000013 */
[----:B------:R-:W-:-:S04]  /*0550*/  FFMA R8, R8, R11, R19 ;  /* 0x0000000b08087223 */ /* 0x000fc80000000013 */
[----:B------:R-:W-:-:S04]  /*0560*/  FFMA R13, R13, R10, R8 ;  /* 0x0000000a0d0d7223 */ /* 0x000fc80000000008 */
[----:B------:R-:W-:Y:S01]  /*0570*/  FFMA R14, R24, R27, R13 ;  /* 0x0000001b180e7223 */ /* 0x000fe2000000000d */
[----:B------:R-:W-:Y:S06]  /*0580*/  BRA.U UP1, `(.L_x_2) ;  /* 0xfffffffd011c7547 */ /* 0x000fec000b83ffff */
.L_x_1:
[----:B------:R-:W-:Y:S05]  /*0590*/  BRA.U !UP0, `(.L_x_0) ;  /* 0x00000005082c7547 */ /* 0x000fea000b800000 */
[----:B------:R-:W-:Y:S02]  /*05a0*/  UISETP.GE.U32.AND UP0, UPT, UR10, 0x8, UPT ;  /* 0x000000080a00788c */ /* 0x000fe4000bf06070 */
[----:B------:R-:W-:-:S04]  /*05b0*/  ULOP3.LUT UR6, UR9, 0x7, URZ, 0xc0, !UPT ;  /* 0x0000000709067892 */ /* 0x000fc8000f8ec0ff */
[----:B------:R-:W-:-:S03]  /*05c0*/  UISETP.NE.AND UP1, UPT, UR6, URZ, UPT ;  /* 0x000000ff0600728c */ /* 0x000fc6000bf25270 */
[----:B------:R-:W-:Y:S08]  /*05d0*/  BRA.U !UP0, `(.L_x_3) ;  /* 0x0000000108787547 */ /* 0x000ff0000b800000 */
[----:B------:R-:W1:Y:S01]  /*05e0*/  LDC.64 R2, c[0x0][0x380] ;  /* 0x0000e000ff027b82 */ /* 0x000e620000000a00 */
[----:B------:R-:W-:-:S07]  /*05f0*/  IADD3 R7, PT, PT, R6, R9, RZ ;  /* 0x0000000906077210 */ /* 0x000fce0007ffe0ff */
[----:B------:R-:W2:Y:S01]  /*0600*/  LDC.64 R4, c[0x0][0x388] ;  /* 0x0000e200ff047b82 */ /* 0x000ea20000000a00 */
[----:B-1----:R-:W-:-:S05]  /*0610*/  IMAD.WIDE R2, R7, 0x4, R2 ;  /* 0x0000000407027825 */ /* 0x002fca00078e0202 */
[----:B0-----:R-:W3:Y:S01]  /*0620*/  LDG.E R11, desc[UR16][R2.64] ;  /* 0x00000010020b7981 */ /* 0x001ee2000c1e1900 */
[----:B--2---:R-:W-:-:S03]  /*0630*/  IMAD.WIDE.U32 R4, R9, 0x4, R4 ;  /* 0x0000000409047825 */ /* 0x004fc600078e0004 */
[----:B------:R-:W2:Y:S04]  /*0640*/  LDG.E R13, desc[UR16][R2.64+0x4] ;  /* 0x00000410020d7981 */ /* 0x000ea8000c1e1900 */
[----:B------:R-:W3:Y:S04]  /*0650*/  LDG.E R10, desc[UR16][R4.64] ;  /* 0x00000010040a7981 */ /* 0x000ee8000c1e1900 */
[----:B------:R-:W2:Y:S04]  /*0660*/  LDG.E R12, desc[UR16][R4.64+0x4] ;  /* 0x00000410040c7981 */ /* 0x000ea8000c1e1900 */
[----:B------:R-:W4:Y:S04]  /*0670*/  LDG.E R15, desc[UR16][R2.64+0x8] ;  /* 0x00000810020f7981 */ /* 0x000f28000c1e1900 */
        /* <DEDUP_REMOVED lines=11> */
[----:B------:R-:W-:Y:S01]  /*0730*/  IADD3 R9, PT, PT, R9, 0x8, RZ ;  /* 0x0000000809097810 */ /* 0x000fe20007ffe0ff */
[----:B---3--:R-:W-:-:S04]  /*0740*/  FFMA R10, R11, R10, R14 ;  /* 0x0000000a0b0a7223 */ /* 0x008fc8000000000e */
[----:B--2---:R-:W-:-:S04]  /*0750*/  FFMA R10, R13, R12, R10 ;  /* 0x0000000c0d0a7223 */ /* 0x004fc8000000000a */
[----:B----4-:R-:W-:-:S04]  /*0760*/  FFMA R10, R15, R16, R10 ;  /* 0x000000100f0a7223 */ /* 0x010fc8000000000a */
[----:B-----5:R-:W-:-:S04]  /*0770*/  FFMA R10, R17, R18, R10 ;  /* 0x00000012110a7223 */ /* 0x020fc8000000000a */
[----:B------:R-:W-:-:S04]  /*0780*/  FFMA R10, R19, R20, R10 ;  /* 0x00000014130a7223 */ /* 0x000fc8000000000a */
[----:B------:R-:W-:-:S04]  /*0790*/  FFMA R10, R21, R22, R10 ;  /* 0x00000016150a7223 */ /* 0x000fc8000000000a */
[----:B------:R-:W-:-:S04]  /*07a0*/  FFMA R7, R7, R8, R10 ;  /* 0x0000000807077223 */ /* 0x000fc8000000000a */
[----:B------:R-:W-:-:S07]  /*07b0*/  FFMA R14, R24, R23, R7 ;  /* 0x00000017180e7223 */ /* 0x000fce0000000007 */
.L_x_3:
        /* <DEDUP_REMOVED lines=17> */
[----:B------:R-:W5:Y:S01]  /*08d0*/  LDG.E R15, desc[UR16][R4.64+0xc] ;  /* 0x00000c10040f7981 */ /* 0x000f62000c1e1900 */
[----:B------:R-:W-:Y:S01]  /*08e0*/  IADD3 R9, PT, PT, R9, 0x4, RZ ;  /* 0x0000000409097810 */ /* 0x000fe20007ffe0ff */
[----:B---3--:R-:W-:-:S04]  /*08f0*/  FFMA R7, R7, R8, R14 ;  /* 0x0000000807077223 */ /* 0x008fc8000000000e */
[----:B--2---:R-:W-:-:S04]  /*0900*/  FFMA R7, R10, R11, R7 ;  /* 0x0000000b0a077223 */ /* 0x004fc80000000007 */
[----:B----4-:R-:W-:-:S04]  /*0910*/  FFMA R7, R12, R13, R7 ;  /* 0x0000000d0c077223 */ /* 0x010fc80000000007 */
[----:B-----5:R-:W-:-:S07]  /*0920*/  FFMA R14, R16, R15, R7 ;  /* 0x0000000f100e7223 */ /* 0x020fce0000000007 */
.L_x_4:
[----:B------:R-:W-:Y:S05]  /*0930*/  BRA.U !UP1, `(.L_x_0) ;  /* 0x0000000109447547 */ /* 0x000fea000b800000 */
[----:B------:R-:W1:Y:S01]  /*0940*/  LDC.64 R2, c[0x0][0x388] ;  /* 0x0000e200ff027b82 */ /* 0x000e620000000a00 */
[----:B------:R-:W-:-:S07]  /*0950*/  UIADD3 UR5, UPT, UPT, -UR5, URZ, URZ ;  /* 0x000000ff05057290 */ /* 0x000fce000fffe1ff */
[----:B------:R-:W2:Y:S01]  /*0960*/  LDC.64 R10, c[0x0][0x380] ;  /* 0x0000e000ff0a7b82 */ /* 0x000ea20000000a00 */
[----:B-1----:R-:W-:Y:S01]  /*0970*/  IMAD.WIDE.U32 R2, R9, 0x4, R2 ;  /* 0x0000000409027825 */ /* 0x002fe200078e0002 */
[----:B------:R-:W-:Y:S02]  /*0980*/  IADD3 R9, PT, PT, R0, UR4, R9 ;  /* 0x0000000400097c10 */ /* 0x000fe4000fffe009 */
[----:B------:R-:W-:Y:S02]  /*0990*/  MOV R4, R2 ;  /* 0x0000000200047202 */ /* 0x000fe40000000f00 */
[----:B------:R-:W-:-:S07]  /*09a0*/  MOV R5, R3 ;  /* 0x0000000300057202 */ /* 0x000fce0000000f00 */
.L_x_5:
[----:B--2---:R-:W-:Y:S01]  /*09b0*/  IMAD.WIDE R2, R9, 0x4, R10 ;  /* 0x0000000409027825 */ /* 0x004fe200078e020a */
[----:B0-----:R0:W2:Y:S05]  /*09c0*/  LDG.E R0, desc[UR16][R4.64] ;  /* 0x0000001004007981 */ /* 0x0010aa000c1e1900 */
[----:B------:R-:W2:Y:S01]  /*09d0*/  LDG.E R3, desc[UR16][R2.64] ;  /* 0x0000001002037981 */ /* 0x000ea2000c1e1900 */
[----:B------:R-:W-:-:S04]  /*09e0*/  UIADD3 UR5, UPT, UPT, UR5, 0x1, URZ ;  /* 0x0000000105057890 */ /* 0x000fc8000fffe0ff */
[----:B------:R-:W-:Y:S01]  /*09f0*/  UISETP.NE.AND UP0, UPT, UR5, URZ, UPT ;  /* 0x000000ff0500728c */ /* 0x000fe2000bf05270 */
[----:B0-----:R-:W-:Y:S02]  /*0a00*/  IADD3 R4, P0, PT, R4, 0x4, RZ ;  /* 0x0000000404047810 */ /* 0x001fe40007f1e0ff */
[----:B------:R-:W-:Y:S02]  /*0a10*/  IADD3 R9, PT, PT, R9, 0x1, RZ ;  /* 0x0000000109097810 */ /* 0x000fe40007ffe0ff */
[----:B------:R-:W-:Y:S01]  /*0a20*/  IADD3.X R5, PT, PT, RZ, R5, RZ, P0, !PT ;  /* 0x00000005ff057210 */ /* 0x000fe200007fe4ff */
[----:B--2---:R-:W-:-:S03]  /*0a30*/  FFMA R14, R3, R0, R14 ;  /* 0x00000000030e7223 */ /* 0x004fc6000000000e */
[----:B------:R-:W-:Y:S05]  /*0a40*/  BRA.U UP0, `(.L_x_5) ;  /* 0xfffffffd00d87547 */ /* 0x000fea000b83ffff */
.L_x_0:
[----:B------:R-:W1:Y:S02]  /*0a50*/  LDC.64 R2, c[0x0][0x390] ;  /* 0x0000e400ff027b82 */ /* 0x000e640000000a00 */
[----:B-1----:R-:W-:-:S05]  /*0a60*/  IMAD.WIDE R6, R6, 0x4, R2 ;  /* 0x0000000406067825 */ /* 0x002fca00078e0202 */
[----:B0-----:R-:W-:Y:S01]  /*0a70*/  STG.E desc[UR16][R6.64], R14 ;  /* 0x0000000e06007986 */ /* 0x001fe2000c101910 */
[----:B------:R-:W-:Y:S05]  /*0a80*/  EXIT ;  /* 0x000000000000794d */ /* 0x000fea0003800000 */
.L_x_6:
[----:B------:R-:W-:-:S00]  /*0a90*/  BRA `(.L_x_6) ;  /* 0xfffffffc00fc7947 */ /* 0x000fc0000383ffff */
[----:B------:R-:W-:-:S00]  /*0aa0*/  NOP ;  /* 0x0000000000007918 */ /* 0x000fc00000000000 */
        /* <DEDUP_REMOVED lines=13> */
.L_x_7:


//--------------------- .nv.shared.reserved.0     --------------------------
	.section	.nv.shared.reserved.0,"aw",@nobits
	.weak		__nv_reservedSMEM_offset_0_alias
	.size		__nv_reservedSMEM_offset_0_alias, 0, 64
	.other		__nv_reservedSMEM_offset_0_alias,@"STO_CUDA_RESERVED_SHARED STV_DEFAULT"
__nv_reservedSMEM_offset_0_alias:
	.zero		0
	.zero		64


//--------------------- .nv.constant0._Z13conv1d_kernelPfS_S_ii --------------------------
	.section	.nv.constant0._Z13conv1d_kernelPfS_S_ii,"a",@progbits
	.sectionflags	@""
	.align	4
.nv.constant0._Z13conv1d_kernelPfS_S_ii:
	.zero		928


//--------------------- SYMBOLS --------------------------

	.type		.nv.reservedSmem.offset0,@object
	.size		.nv.reservedSmem.offset0,0x4
